//
// Generated by NVIDIA NVVM Compiler
//
// Compiler Build ID: CL-36424714
// Cuda compilation tools, release 13.0, V13.0.88
// Based on NVVM 20.0.0
//

.version 9.0
.target sm_100
.address_size 64

	// .globl	_Z16matrixMultKernelPKdS0_Pdi

.visible .entry _Z16matrixMultKernelPKdS0_Pdi(
	.param .u64 .ptr .align 1 _Z16matrixMultKernelPKdS0_Pdi_param_0,
	.param .u64 .ptr .align 1 _Z16matrixMultKernelPKdS0_Pdi_param_1,
	.param .u64 .ptr .align 1 _Z16matrixMultKernelPKdS0_Pdi_param_2,
	.param .u32 _Z16matrixMultKernelPKdS0_Pdi_param_3
)
{
	.reg .pred 	%p<10>;
	.reg .b32 	%r<41>;
	.reg .b64 	%rd<67>;
	.reg .b64 	%fd<67>;

	ld.param.u64 	%rd14, [_Z16matrixMultKernelPKdS0_Pdi_param_0];
	ld.param.u64 	%rd15, [_Z16matrixMultKernelPKdS0_Pdi_param_1];
	ld.param.u32 	%r17, [_Z16matrixMultKernelPKdS0_Pdi_param_3];
	cvta.to.global.u64 	%rd1, %rd15;
	cvta.to.global.u64 	%rd2, %rd14;
	mov.u32 	%r18, %ctaid.y;
	mov.u32 	%r19, %ntid.y;
	mov.u32 	%r20, %tid.y;
	mad.lo.s32 	%r1, %r18, %r19, %r20;
	mov.u32 	%r21, %ctaid.x;
	mov.u32 	%r22, %ntid.x;
	mov.u32 	%r23, %tid.x;
	mad.lo.s32 	%r2, %r21, %r22, %r23;
	max.s32 	%r24, %r1, %r2;
	setp.ge.s32 	%p1, %r24, %r17;
	@%p1 bra 	$L__BB0_13;
	mul.lo.s32 	%r3, %r17, %r1;
	and.b32  	%r4, %r17, 7;
	setp.lt.u32 	%p2, %r17, 8;
	mov.f64 	%fd66, 0d0000000000000000;
	mov.b32 	%r39, 0;
	@%p2 bra 	$L__BB0_4;
	and.b32  	%r26, %r17, 2147483640;
	neg.s32 	%r37, %r26;
	mul.wide.s32 	%rd16, %r17, 8;
	add.s64 	%rd3, %rd1, %rd16;
	mul.wide.s32 	%rd17, %r17, 16;
	add.s64 	%rd4, %rd1, %rd17;
	mul.wide.s32 	%rd18, %r17, 24;
	add.s64 	%rd5, %rd1, %rd18;
	mul.wide.s32 	%rd19, %r17, 32;
	add.s64 	%rd6, %rd1, %rd19;
	mul.wide.s32 	%rd20, %r17, 40;
	add.s64 	%rd7, %rd1, %rd20;
	mul.wide.s32 	%rd21, %r17, 48;
	add.s64 	%rd8, %rd1, %rd21;
	mul.wide.s32 	%rd22, %r17, 56;
	add.s64 	%rd9, %rd1, %rd22;
	mul.wide.u32 	%rd23, %r3, 8;
	add.s64 	%rd24, %rd23, %rd2;
	add.s64 	%rd66, %rd24, 32;
	mov.f64 	%fd66, 0d0000000000000000;
	mov.u32 	%r36, %r2;
$L__BB0_3:
	.pragma "nounroll";
	and.b32  	%r39, %r17, 2147483640;
	mul.wide.s32 	%rd25, %r36, 8;
	add.s64 	%rd26, %rd3, %rd25;
	add.s64 	%rd27, %rd4, %rd25;
	add.s64 	%rd28, %rd5, %rd25;
	add.s64 	%rd29, %rd6, %rd25;
	add.s64 	%rd30, %rd7, %rd25;
	add.s64 	%rd31, %rd8, %rd25;
	add.s64 	%rd32, %rd9, %rd25;
	add.s64 	%rd33, %rd1, %rd25;
	ld.global.f64 	%fd16, [%rd66+-32];
	ld.global.f64 	%fd17, [%rd33];
	fma.rn.f64 	%fd18, %fd16, %fd17, %fd66;
	ld.global.f64 	%fd19, [%rd66+-24];
	ld.global.f64 	%fd20, [%rd26];
	fma.rn.f64 	%fd21, %fd19, %fd20, %fd18;
	ld.global.f64 	%fd22, [%rd66+-16];
	ld.global.f64 	%fd23, [%rd27];
	fma.rn.f64 	%fd24, %fd22, %fd23, %fd21;
	ld.global.f64 	%fd25, [%rd66+-8];
	ld.global.f64 	%fd26, [%rd28];
	fma.rn.f64 	%fd27, %fd25, %fd26, %fd24;
	ld.global.f64 	%fd28, [%rd66];
	ld.global.f64 	%fd29, [%rd29];
	fma.rn.f64 	%fd30, %fd28, %fd29, %fd27;
	ld.global.f64 	%fd31, [%rd66+8];
	ld.global.f64 	%fd32, [%rd30];
	fma.rn.f64 	%fd33, %fd31, %fd32, %fd30;
	ld.global.f64 	%fd34, [%rd66+16];
	ld.global.f64 	%fd35, [%rd31];
	fma.rn.f64 	%fd36, %fd34, %fd35, %fd33;
	ld.global.f64 	%fd37, [%rd66+24];
	ld.global.f64 	%fd38, [%rd32];
	fma.rn.f64 	%fd66, %fd37, %fd38, %fd36;
	add.s32 	%r37, %r37, 8;
	shl.b32 	%r27, %r17, 3;
	add.s32 	%r36, %r36, %r27;
	add.s64 	%rd66, %rd66, 64;
	setp.ne.s32 	%p3, %r37, 0;
	@%p3 bra 	$L__BB0_3;
$L__BB0_4:
	setp.eq.s32 	%p4, %r4, 0;
	@%p4 bra 	$L__BB0_12;
	and.b32  	%r12, %r17, 3;
	setp.lt.u32 	%p5, %r4, 4;
	@%p5 bra 	$L__BB0_7;
	add.s32 	%r28, %r39, %r3;
	mul.wide.u32 	%rd34, %r28, 8;
	add.s64 	%rd35, %rd2, %rd34;
	ld.global.f64 	%fd40, [%rd35];
	mad.lo.s32 	%r29, %r39, %r17, %r2;
	mul.wide.s32 	%rd36, %r29, 8;
	add.s64 	%rd37, %rd1, %rd36;
	ld.global.f64 	%fd41, [%rd37];
	fma.rn.f64 	%fd42, %fd40, %fd41, %fd66;
	cvt.u64.u32 	%rd38, %r3;
	cvt.u64.u32 	%rd39, %r39;
	add.s64 	%rd40, %rd39, %rd38;
	shl.b64 	%rd41, %rd40, 3;
	add.s64 	%rd42, %rd2, %rd41;
	ld.global.f64 	%fd43, [%rd42+8];
	mul.wide.s32 	%rd43, %r17, 8;
	add.s64 	%rd44, %rd37, %rd43;
	ld.global.f64 	%fd44, [%rd44];
	fma.rn.f64 	%fd45, %fd43, %fd44, %fd42;
	ld.global.f64 	%fd46, [%rd42+16];
	add.s64 	%rd45, %rd44, %rd43;
	ld.global.f64 	%fd47, [%rd45];
	fma.rn.f64 	%fd48, %fd46, %fd47, %fd45;
	ld.global.f64 	%fd49, [%rd42+24];
	add.s64 	%rd46, %rd45, %rd43;
	ld.global.f64 	%fd50, [%rd46];
	fma.rn.f64 	%fd66, %fd49, %fd50, %fd48;
	add.s32 	%r39, %r39, 4;
$L__BB0_7:
	setp.eq.s32 	%p6, %r12, 0;
	@%p6 bra 	$L__BB0_12;
	setp.eq.s32 	%p7, %r12, 1;
	@%p7 bra 	$L__BB0_10;
	add.s32 	%r30, %r39, %r3;
	mul.wide.u32 	%rd47, %r30, 8;
	add.s64 	%rd48, %rd2, %rd47;
	ld.global.f64 	%fd52, [%rd48];
	mad.lo.s32 	%r31, %r39, %r17, %r2;
	mul.wide.s32 	%rd49, %r31, 8;
	add.s64 	%rd50, %rd1, %rd49;
	ld.global.f64 	%fd53, [%rd50];
	fma.rn.f64 	%fd54, %fd52, %fd53, %fd66;
	cvt.u64.u32 	%rd51, %r3;
	cvt.u64.u32 	%rd52, %r39;
	add.s64 	%rd53, %rd52, %rd51;
	shl.b64 	%rd54, %rd53, 3;
	add.s64 	%rd55, %rd2, %rd54;
	ld.global.f64 	%fd55, [%rd55+8];
	mul.wide.s32 	%rd56, %r17, 8;
	add.s64 	%rd57, %rd50, %rd56;
	ld.global.f64 	%fd56, [%rd57];
	fma.rn.f64 	%fd66, %fd55, %fd56, %fd54;
	add.s32 	%r39, %r39, 2;
$L__BB0_10:
	and.b32  	%r32, %r17, 1;
	setp.eq.b32 	%p8, %r32, 1;
	not.pred 	%p9, %p8;
	@%p9 bra 	$L__BB0_12;
	add.s32 	%r33, %r39, %r3;
	mul.wide.u32 	%rd58, %r33, 8;
	add.s64 	%rd59, %rd2, %rd58;
	ld.global.f64 	%fd57, [%rd59];
	mad.lo.s32 	%r34, %r39, %r17, %r2;
	mul.wide.s32 	%rd60, %r34, 8;
	add.s64 	%rd61, %rd1, %rd60;
	ld.global.f64 	%fd58, [%rd61];
	fma.rn.f64 	%fd66, %fd57, %fd58, %fd66;
$L__BB0_12:
	ld.param.u64 	%rd65, [_Z16matrixMultKernelPKdS0_Pdi_param_2];
	add.s32 	%r35, %r3, %r2;
	cvta.to.global.u64 	%rd62, %rd65;
	mul.wide.s32 	%rd63, %r35, 8;
	add.s64 	%rd64, %rd62, %rd63;
	st.global.f64 	[%rd64], %fd66;
$L__BB0_13:
	ret;

}


// ===== COMPILED SASS (sm_100) =====

	.target	sm_100

	.elftype	@"ET_EXEC"


//--------------------- .note.nv.tkinfo           --------------------------
	.section	.note.nv.tkinfo,"",@"SHT_NOTE"
	.sectionflags	@"SHF_NOTE_NV_TKINFO"
	.tkinfo
        /*0018*/ 	.word	0x00000002
        /*0030*/ 	.string	""
        /*0030*/ 	.string	"ptxas"
        /*0030*/ 	.string	"Cuda compilation tools, release 13.0, V13.0.88"
        /*0030*/ 	.string	"Build cuda_13.0.r13.0/compiler.36424714_0"
        /*0030*/ 	.string	"-arch sm_100 -m 64 "



//--------------------- .note.nv.cuinfo           --------------------------
	.section	.note.nv.cuinfo,"",@"SHT_NOTE"
	.sectionflags	@"SHF_NOTE_NV_CUINFO"
        /*0018*/ 	.short	0x0002
        /*001a*/ 	.short	0x0064
        /*001c*/ 	.short	0x0082
	.zero		2


//--------------------- .nv.info                  --------------------------
	.section	.nv.info,"",@"SHT_CUDA_INFO"
	.align	4


	//----- nvinfo : EIATTR_REGCOUNT
	.align		4
        /*0000*/ 	.byte	0x04, 0x2f
        /*0002*/ 	.short	(.L_1 - .L_0)
	.align		4
.L_0:
        /*0004*/ 	.word	index@(_Z16matrixMultKernelPKdS0_Pdi)
        /*0008*/ 	.word	0x0000001e


	//----- nvinfo : EIATTR_FRAME_SIZE
	.align		4
.L_1:
        /*000c*/ 	.byte	0x04, 0x11
        /*000e*/ 	.short	(.L_3 - .L_2)
	.align		4
.L_2:
        /*0010*/ 	.word	index@(_Z16matrixMultKernelPKdS0_Pdi)
        /*0014*/ 	.word	0x00000000


	//----- nvinfo : EIATTR_MIN_STACK_SIZE
	.align		4
.L_3:
        /*0018*/ 	.byte	0x04, 0x12
        /*001a*/ 	.short	(.L_5 - .L_4)
	.align		4
.L_4:
        /*001c*/ 	.word	index@(_Z16matrixMultKernelPKdS0_Pdi)
        /*0020*/ 	.word	0x00000000
.L_5:


//--------------------- .nv.compat                --------------------------
	.section	.nv.compat,"",@"SHT_CUDA_COMPAT_INFO"
	.align	4
        /*0000*/ 	.byte	0x02, 0x09, 0x00, 0x00, 0x02, 0x02, 0x01, 0x00, 0x02, 0x05, 0x05, 0x00, 0x03, 0x07, 0x01, 0x01
        /*0010*/ 	.byte	0x02, 0x03, 0x00, 0x00, 0x02, 0x06, 0x01, 0x00, 0x04, 0x0b, 0x08, 0x00, 0x01, 0x00, 0x00, 0x00
        /*0020*/ 	.byte	0x00, 0x00, 0x00, 0x00


//--------------------- .nv.info._Z16matrixMultKernelPKdS0_Pdi --------------------------
	.section	.nv.info._Z16matrixMultKernelPKdS0_Pdi,"",@"SHT_CUDA_INFO"
	.sectionflags	@""
	.align	4


	//----- nvinfo : EIATTR_CUDA_API_VERSION
	.align		4
        /*0000*/ 	.byte	0x04, 0x37
        /*0002*/ 	.short	(.L_7 - .L_6)
.L_6:
        /*0004*/ 	.word	0x00000082


	//----- nvinfo : EIATTR_KPARAM_INFO
	.align		4
.L_7:
        /*0008*/ 	.byte	0x04, 0x17
        /*000a*/ 	.short	(.L_9 - .L_8)
.L_8:
        /*000c*/ 	.word	0x00000000
        /*0010*/ 	.short	0x0003
        /*0012*/ 	.short	0x0018
        /*0014*/ 	.byte	0x00, 0xf0, 0x11, 0x00


	//----- nvinfo : EIATTR_KPARAM_INFO
	.align		4
.L_9:
        /*0018*/ 	.byte	0x04, 0x17
        /*001a*/ 	.short	(.L_11 - .L_10)
.L_10:
        /*001c*/ 	.word	0x00000000
        /*0020*/ 	.short	0x0002
        /*0022*/ 	.short	0x0010
        /*0024*/ 	.byte	0x00, 0xf5, 0x21, 0x00


	//----- nvinfo : EIATTR_KPARAM_INFO
	.align		4
.L_11:
        /*0028*/ 	.byte	0x04, 0x17
        /*002a*/ 	.short	(.L_13 - .L_12)
.L_12:
        /*002c*/ 	.word	0x00000000
        /*0030*/ 	.short	0x0001
        /*0032*/ 	.short	0x0008
        /*0034*/ 	.byte	0x00, 0xf5, 0x21, 0x00


	//----- nvinfo : EIATTR_KPARAM_INFO
	.align		4
.L_13:
        /*0038*/ 	.byte	0x04, 0x17
        /*003a*/ 	.short	(.L_15 - .L_14)
.L_14:
        /*003c*/ 	.word	0x00000000
        /*0040*/ 	.short	0x0000
        /*0042*/ 	.short	0x0000
        /*0044*/ 	.byte	0x00, 0xf5, 0x21, 0x00


	//----- nvinfo : EIATTR_SPARSE_MMA_MASK
	.align		4
.L_15:
        /*0048*/ 	.byte	0x03, 0x50
        /*004a*/ 	.short	0x0000


	//----- nvinfo : EIATTR_MAXREG_COUNT
	.align		4
        /*004c*/ 	.byte	0x03, 0x1b
        /*004e*/ 	.short	0x00ff


	//----- nvinfo : EIATTR_MERCURY_ISA_VERSION
	.align		4
        /*0050*/ 	.byte	0x03, 0x5f
        /*0052*/ 	.short	0x0101


	//----- nvinfo : EIATTR_VRC_CTA_INIT_COUNT
	.align		4
        /*0054*/ 	.byte	0x02, 0x4a
	.zero		1
	.zero		1


	//----- nvinfo : EIATTR_EXIT_INSTR_OFFSETS
	.align		4
        /*0058*/ 	.byte	0x04, 0x1c
        /*005a*/ 	.short	(.L_17 - .L_16)


	//   ....[0]....
.L_16:
        /*005c*/ 	.word	0x000000c0


	//   ....[1]....
        /*0060*/ 	.word	0x00000ad0


	//----- nvinfo : EIATTR_CBANK_PARAM_SIZE
	.align		4
.L_17:
        /*0064*/ 	.byte	0x03, 0x19
        /*0066*/ 	.short	0x001c


	//----- nvinfo : EIATTR_PARAM_CBANK
	.align		4
        /*0068*/ 	.byte	0x04, 0x0a
        /*006a*/ 	.short	(.L_19 - .L_18)
	.align		4
.L_18:
        /*006c*/ 	.word	index@(.nv.constant0._Z16matrixMultKernelPKdS0_Pdi)
        /*0070*/ 	.short	0x0380
        /*0072*/ 	.short	0x001c


	//----- nvinfo : EIATTR_SW_WAR
	.align		4
.L_19:
        /*0074*/ 	.byte	0x04, 0x36
        /*0076*/ 	.short	(.L_21 - .L_20)
.L_20:
        /*0078*/ 	.word	0x00000008
.L_21:


//--------------------- .nv.callgraph             --------------------------
	.section	.nv.callgraph,"",@"SHT_CUDA_CALLGRAPH"
	.align	4
	.sectionentsize	8
	.align		4
        /*0000*/ 	.word	0x00000000
	.align		4
        /*0004*/ 	.word	0xffffffff
	.align		4
        /*0008*/ 	.word	0x00000000
	.align		4
        /*000c*/ 	.word	0xfffffffe
	.align		4
        /*0010*/ 	.word	0x00000000
	.align		4
        /*0014*/ 	.word	0xfffffffd
	.align		4
        /*0018*/ 	.word	0x00000000
	.align		4
        /*001c*/ 	.word	0xfffffffc


//--------------------- .text._Z16matrixMultKernelPKdS0_Pdi --------------------------
	.section	.text._Z16matrixMultKernelPKdS0_Pdi,"ax",@progbits
	.align	128
        .global         _Z16matrixMultKernelPKdS0_Pdi
        .type           _Z16matrixMultKernelPKdS0_Pdi,@function
        .size           _Z16matrixMultKernelPKdS0_Pdi,(.L_x_5 - _Z16matrixMultKernelPKdS0_Pdi)
        .other          _Z16matrixMultKernelPKdS0_Pdi,@"STO_CUDA_ENTRY STV_DEFAULT"
_Z16matrixMultKernelPKdS0_Pdi:
.text._Z16matrixMultKernelPKdS0_Pdi:
[----:B------:R-:W-:Y:S01]  /*0000*/  LDC R1, c[0x0][0x37c] ;  /* 0x0000df00ff017b82 */ /* 0x000fe20000000800 */
[----:B------:R-:W0:Y:S07]  /*0010*/  S2R R0, SR_TID.Y ;  /* 0x0000000000007919 */ /* 0x000e2e0000002200 */
[----:B------:R-:W0:Y:S01]  /*0020*/  S2UR UR4, SR_CTAID.Y ;  /* 0x00000000000479c3 */ /* 0x000e220000002600 */
[----:B------:R-:W1:Y:S01]  /*0030*/  LDCU UR18, c[0x0][0x398] ;  /* 0x00007300ff1277ac */ /* 0x000e620008000800 */
[----:B------:R-:W2:Y:S06]  /*0040*/  S2R R3, SR_TID.X ;  /* 0x0000000000037919 */ /* 0x000eac0000002100 */
[----:B------:R-:W0:Y:S08]  /*0050*/  LDC R21, c[0x0][0x364] ;  /* 0x0000d900ff157b82 */ /* 0x000e300000000800 */
[----:B------:R-:W2:Y:S08]  /*0060*/  S2UR UR5, SR_CTAID.X ;  /* 0x00000000000579c3 */ /* 0x000eb00000002500 */
[----:B------:R-:W2:Y:S01]  /*0070*/  LDC R2, c[0x0][0x360] ;  /* 0x0000d800ff027b82 */ /* 0x000ea20000000800 */
[----:B0-----:R-:W-:-:S02]  /*0080*/  IMAD R21, R21, UR4, R0 ;  /* 0x0000000415157c24 */ /* 0x001fc4000f8e0200 */
[----:B--2---:R-:W-:-:S05]  /*0090*/  IMAD R0, R2, UR5, R3 ;  /* 0x0000000502007c24 */ /* 0x004fca000f8e0203 */
[----:B------:R-:W-:-:S04]  /*00a0*/  VIMNMX R2, PT, PT, R21, R0, !PT ;  /* 0x0000000015027248 */ /* 0x000fc80007fe0100 */
[----:B-1----:R-:W-:-:S13]  /*00b0*/  ISETP.GE.AND P0, PT, R2, UR18, PT ;  /* 0x0000001202007c0c */ /* 0x002fda000bf06270 */
[----:B------:R-:W-:Y:S05]  /*00c0*/  @P0 EXIT ;  /* 0x000000000000094d */ /* 0x000fea0003800000 */
[----:B------:R-:W-:Y:S02]  /*00d0*/  UISETP.GE.U32.AND UP0, UPT, UR18, 0x8, UPT ;  /* 0x000000081200788c */ /* 0x000fe4000bf06070 */
[----:B------:R-:W-:Y:S01]  /*00e0*/  IMAD R21, R21, UR18, RZ ;  /* 0x0000001215157c24 */ /* 0x000fe2000f8e02ff */
[----:B------:R-:W-:Y:S01]  /*00f0*/  CS2R R12, SRZ ;  /* 0x00000000000c7805 */ /* 0x000fe2000001ff00 */
[----:B------:R-:W0:Y:S01]  /*0100*/  LDCU.64 UR16, c[0x0][0x358] ;  /* 0x00006b00ff1077ac */ /* 0x000e220008000a00 */
[----:B------:R-:W-:-:S04]  /*0110*/  UMOV UR4, URZ ;  /* 0x000000ff00047c82 */ /* 0x000fc80008000000 */
[----:B------:R-:W-:Y:S05]  /*0120*/  BRA.U !UP0, `(.L_x_0) ;  /* 0x0000000508147547 */ /* 0x000fea000b800000 */
[----:B------:R-:W1:Y:S01]  /*0130*/  LDCU.128 UR20, c[0x0][0x380] ;  /* 0x00007000ff1477ac */ /* 0x000e620008000c00 */
[----:B------:R-:W-:Y:S01]  /*0140*/  IMAD.MOV.U32 R20, RZ, RZ, R0 ;  /* 0x000000ffff147224 */ /* 0x000fe200078e0000 */
[----:B------:R-:W-:Y:S01]  /*0150*/  CS2R R12, SRZ ;  /* 0x00000000000c7805 */ /* 0x000fe2000001ff00 */
[----:B------:R-:W-:-:S04]  /*0160*/  ULOP3.LUT UR4, UR18, 0x7ffffff8, URZ, 0xc0, !UPT ;  /* 0x7ffffff812047892 */ /* 0x000fc8000f8ec0ff */
[----:B------:R-:W-:Y:S01]  /*0170*/  UIADD3 UR4, UPT, UPT, -UR4, URZ, URZ ;  /* 0x000000ff04047290 */ /* 0x000fe2000fffe1ff */
[----:B-1----:R-:W-:Y:S01]  /*0180*/  MOV R2, UR20 ;  /* 0x0000001400027c02 */ /* 0x002fe20008000f00 */
[----:B------:R-:W-:Y:S01]  /*0190*/  IMAD.U32 R3, RZ, RZ, UR21 ;  /* 0x00000015ff037e24 */ /* 0x000fe2000f8e00ff */
[----:B------:R-:W-:Y:S02]  /*01a0*/  UIMAD.WIDE UR6, UR18, 0x18, UR22 ;  /* 0x00000018120678a5 */ /* 0x000fe4000f8e0216 */
[----:B------:R-:W-:Y:S01]  /*01b0*/  UIMAD.WIDE UR8, UR18, 0x20, UR22 ;  /* 0x00000020120878a5 */ /* 0x000fe2000f8e0216 */
[----:B------:R-:W-:Y:S01]  /*01c0*/  IMAD.WIDE.U32 R2, R21, 0x8, R2 ;  /* 0x0000000815027825 */ /* 0x000fe200078e0002 */
[----:B------:R-:W-:Y:S02]  /*01d0*/  UIMAD.WIDE UR10, UR18, 0x28, UR22 ;  /* 0x00000028120a78a5 */ /* 0x000fe4000f8e0216 */
[----:B------:R-:W-:Y:S01]  /*01e0*/  UIMAD.WIDE UR12, UR18, 0x30, UR22 ;  /* 0x00000030120c78a5 */ /* 0x000fe2000f8e0216 */
[----:B------:R-:W-:Y:S01]  /*01f0*/  IADD3 R8, P0, PT, R2, 0x20, RZ ;  /* 0x0000002002087810 */ /* 0x000fe20007f1e0ff */
[----:B------:R-:W-:-:S03]  /*0200*/  UIMAD.WIDE UR14, UR18, 0x38, UR22 ;  /* 0x00000038120e78a5 */ /* 0x000fc6000f8e0216 */
[----:B------:R-:W-:-:S09]  /*0210*/  IADD3.X R9, PT, PT, RZ, R3, RZ, P0, !PT ;  /* 0x00000003ff097210 */ /* 0x000fd200007fe4ff */
.L_x_1:
[----:B------:R-:W-:Y:S01]  /*0220*/  HFMA2 R23, -RZ, RZ, 0, 4.76837158203125e-07 ;  /* 0x00000008ff177431 */ /* 0x000fe200000001ff */
[----:B------:R-:W-:Y:S01]  /*0230*/  UIMAD.WIDE UR24, UR18, 0x8, UR22 ;  /* 0x00000008121878a5 */ /* 0x000fe2000f8e0216 */
[----:B------:R-:W-:Y:S01]  /*0240*/  IMAD.MOV.U32 R2, RZ, RZ, R8 ;  /* 0x000000ffff027224 */ /* 0x000fe200078e0008 */
[----:B------:R-:W-:Y:S01]  /*0250*/  MOV R3, R9 ;  /* 0x0000000900037202 */ /* 0x000fe20000000f00 */
[----:B------:R-:W-:-:S03]  /*0260*/  UIMAD.WIDE UR20, UR18, 0x10, UR22 ;  /* 0x00000010121478a5 */ /* 0x000fc6000f8e0216 */
[----:B------:R-:W-:Y:S01]  /*0270*/  MOV R19, UR25 ;  /* 0x0000001900137c02 */ /* 0x000fe20008000f00 */
[----:B------:R-:W-:Y:S01]  /*0280*/  IMAD.U32 R18, RZ, RZ, UR24 ;  /* 0x00000018ff127e24 */ /* 0x000fe2000f8e00ff */
[----:B0-----:R-:W2:Y:S01]  /*0290*/  LDG.E.64 R24, desc[UR16][R2.64+-0x20] ;  /* 0xffffe01002187981 */ /* 0x001ea2000c1e1b00 */
[C---:B------:R-:W-:Y:S01]  /*02a0*/  IMAD.WIDE R22, R20.reuse, R23, UR22 ;  /* 0x0000001614167e25 */ /* 0x040fe2000f8e0217 */
[----:B------:R-:W-:Y:S02]  /*02b0*/  MOV R16, UR20 ;  /* 0x0000001400107c02 */ /* 0x000fe40008000f00 */
[----:B------:R-:W3:Y:S01]  /*02c0*/  LDG.E.64 R10, desc[UR16][R2.64+-0x18] ;  /* 0xffffe810020a7981 */ /* 0x000ee2000c1e1b00 */
[----:B------:R-:W-:-:S03]  /*02d0*/  IMAD.WIDE R18, R20, 0x8, R18 ;  /* 0x0000000814127825 */ /* 0x000fc600078e0212 */
[----:B------:R-:W2:Y:S01]  /*02e0*/  LDG.E.64 R22, desc[UR16][R22.64] ;  /* 0x0000001016167981 */ /* 0x000ea2000c1e1b00 */
[----:B------:R-:W-:-:S03]  /*02f0*/  IMAD.U32 R17, RZ, RZ, UR21 ;  /* 0x00000015ff117e24 */ /* 0x000fc6000f8e00ff */
[----:B------:R-:W3:Y:S01]  /*0300*/  LDG.E.64 R18, desc[UR16][R18.64] ;  /* 0x0000001012127981 */ /* 0x000ee2000c1e1b00 */
[----:B------:R-:W-:-:S04]  /*0310*/  IMAD.WIDE R16, R20, 0x8, R16 ;  /* 0x0000000814107825 */ /* 0x000fc800078e0210 */
[----:B------:R-:W-:Y:S01]  /*0320*/  HFMA2 R9, -RZ, RZ, 0, 4.76837158203125e-07 ;  /* 0x00000008ff097431 */ /* 0x000fe200000001ff */
[----:B------:R-:W4:Y:S04]  /*0330*/  LDG.E.64 R14, desc[UR16][R2.64+-0x10] ;  /* 0xfffff010020e7981 */ /* 0x000f28000c1e1b00 */
[----:B------:R-:W4:Y:S01]  /*0340*/  LDG.E.64 R16, desc[UR16][R16.64] ;  /* 0x0000001010107981 */ /* 0x000f22000c1e1b00 */
[----:B------:R-:W-:-:S03]  /*0350*/  IMAD.WIDE R8, R20, R9, UR6 ;  /* 0x0000000614087e25 */ /* 0x000fc6000f8e0209 */
[----:B------:R-:W5:Y:S04]  /*0360*/  LDG.E.64 R6, desc[UR16][R2.64+-0x8] ;  /* 0xfffff81002067981 */ /* 0x000f68000c1e1b00 */
[----:B------:R-:W5:Y:S01]  /*0370*/  LDG.E.64 R8, desc[UR16][R8.64] ;  /* 0x0000001008087981 */ /* 0x000f62000c1e1b00 */
[----:B------:R-:W-:-:S05]  /*0380*/  MOV R5, 0x8 ;  /* 0x0000000800057802 */ /* 0x000fca0000000f00 */
[----:B------:R-:W-:-:S06]  /*0390*/  IMAD.WIDE R4, R20, R5, UR8 ;  /* 0x0000000814047e25 */ /* 0x000fcc000f8e0205 */
[----:B------:R-:W5:Y:S01]  /*03a0*/  LDG.E.64 R4, desc[UR16][R4.64] ;  /* 0x0000001004047981 */ /* 0x000f62000c1e1b00 */
[----:B--2---:R-:W-:Y:S01]  /*03b0*/  DFMA R24, R24, R22, R12 ;  /* 0x000000161818722b */ /* 0x004fe2000000000c */
[----:B------:R-:W-:Y:S02]  /*03c0*/  IMAD.MOV.U32 R23, RZ, RZ, 0x8 ;  /* 0x00000008ff177424 */ /* 0x000fe400078e00ff */
[----:B------:R-:W2:Y:S02]  /*03d0*/  LDG.E.64 R12, desc[UR16][R2.64] ;  /* 0x00000010020c7981 */ /* 0x000ea4000c1e1b00 */
[----:B------:R-:W-:-:S03]  /*03e0*/  IMAD.WIDE R22, R20, R23, UR10 ;  /* 0x0000000a14167e25 */ /* 0x000fc6000f8e0217 */
[----:B---3--:R-:W-:Y:S01]  /*03f0*/  DFMA R18, R10, R18, R24 ;  /* 0x000000120a12722b */ /* 0x008fe20000000018 */
[----:B------:R-:W-:Y:S01]  /*0400*/  MOV R25, 0x8 ;  /* 0x0000000800197802 */ /* 0x000fe20000000f00 */
[----:B------:R-:W3:Y:S04]  /*0410*/  LDG.E.64 R10, desc[UR16][R2.64+0x8] ;  /* 0x00000810020a7981 */ /* 0x000ee8000c1e1b00 */
[----:B------:R-:W3:Y:S01]  /*0420*/  LDG.E.64 R22, desc[UR16][R22.64] ;  /* 0x0000001016167981 */ /* 0x000ee2000c1e1b00 */
[C---:B------:R-:W-:Y:S01]  /*0430*/  IMAD.WIDE R24, R20.reuse, R25, UR12 ;  /* 0x0000000c14187e25 */ /* 0x040fe2000f8e0219 */
[----:B----4-:R-:W-:Y:S01]  /*0440*/  DFMA R16, R14, R16, R18 ;  /* 0x000000100e10722b */ /* 0x010fe20000000012 */
[----:B------:R-:W-:Y:S01]  /*0450*/  MOV R19, 0x8 ;  /* 0x0000000800137802 */ /* 0x000fe20000000f00 */
[----:B------:R-:W4:Y:S04]  /*0460*/  LDG.E.64 R14, desc[UR16][R2.64+0x10] ;  /* 0x00001010020e7981 */ /* 0x000f28000c1e1b00 */
[----:B------:R-:W4:Y:S01]  /*0470*/  LDG.E.64 R24, desc[UR16][R24.64] ;  /* 0x0000001018187981 */ /* 0x000f22000c1e1b00 */
[----:B------:R-:W-:Y:S01]  /*0480*/  IMAD.WIDE R18, R20, R19, UR14 ;  /* 0x0000000e14127e25 */ /* 0x000fe2000f8e0213 */
[----:B-----5:R-:W-:-:S02]  /*0490*/  DFMA R8, R6, R8, R16 ;  /* 0x000000080608722b */ /* 0x020fc40000000010 */
[----:B------:R-:W5:Y:S04]  /*04a0*/  LDG.E.64 R6, desc[UR16][R2.64+0x18] ;  /* 0x0000181002067981 */ /* 0x000f68000c1e1b00 */
[----:B------:R-:W5:Y:S01]  /*04b0*/  LDG.E.64 R18, desc[UR16][R18.64] ;  /* 0x0000001012127981 */ /* 0x000f62000c1e1b00 */
[----:B------:R-:W-:-:S04]  /*04c0*/  UIADD3 UR4, UPT, UPT, UR4, 0x8, URZ ;  /* 0x0000000804047890 */ /* 0x000fc8000fffe0ff */
[----:B------:R-:W-:Y:S01]  /*04d0*/  UISETP.NE.AND UP0, UPT, UR4, URZ, UPT ;  /* 0x000000ff0400728c */ /* 0x000fe2000bf05270 */
[----:B--2---:R-:W-:-:S08]  /*04e0*/  DFMA R4, R12, R4, R8 ;  /* 0x000000040c04722b */ /* 0x004fd00000000008 */
[----:B---3--:R-:W-:-:S08]  /*04f0*/  DFMA R4, R10, R22, R4 ;  /* 0x000000160a04722b */ /* 0x008fd00000000004 */
[----:B----4-:R-:W-:Y:S01]  /*0500*/  DFMA R4, R14, R24, R4 ;  /* 0x000000180e04722b */ /* 0x010fe20000000004 */
[----:B------:R-:W-:-:S07]  /*0510*/  IADD3 R8, P0, PT, R2, 0x40, RZ ;  /* 0x0000004002087810 */ /* 0x000fce0007f1e0ff */
[----:B-----5:R-:W-:Y:S01]  /*0520*/  DFMA R12, R6, R18, R4 ;  /* 0x00000012060c722b */ /* 0x020fe20000000004 */
[----:B------:R-:W-:Y:S01]  /*0530*/  IMAD.U32 R5, RZ, RZ, UR18 ;  /* 0x00000012ff057e24 */ /* 0x000fe2000f8e00ff */
[----:B------:R-:W-:-:S04]  /*0540*/  IADD3.X R9, PT, PT, RZ, R3, RZ, P0, !PT ;  /* 0x00000003ff097210 */ /* 0x000fc800007fe4ff */
[----:B------:R-:W-:Y:S01]  /*0550*/  LEA R20, R5, R20, 0x3 ;  /* 0x0000001405147211 */ /* 0x000fe200078e18ff */
[----:B------:R-:W-:Y:S06]  /*0560*/  BRA.U UP0, `(.L_x_1) ;  /* 0xfffffffd002c7547 */ /* 0x000fec000b83ffff */
[----:B------:R-:W-:-:S12]  /*0570*/  ULOP3.LUT UR4, UR18, 0x7ffffff8, URZ, 0xc0, !UPT ;  /* 0x7ffffff812047892 */ /* 0x000fd8000f8ec0ff */
.L_x_0:
[----:B------:R-:W-:-:S04]  /*0580*/  ULOP3.LUT UR6, UR18, 0x7, URZ, 0xc0, !UPT ;  /* 0x0000000712067892 */ /* 0x000fc8000f8ec0ff */
[----:B------:R-:W-:-:S09]  /*0590*/  UISETP.NE.AND UP0, UPT, UR6, URZ, UPT ;  /* 0x000000ff0600728c */ /* 0x000fd2000bf05270 */
[----:B------:R-:W-:Y:S05]  /*05a0*/  BRA.U !UP0, `(.L_x_2) ;  /* 0x0000000508387547 */ /* 0x000fea000b800000 */
[----:B------:R-:W-:Y:S02]  /*05b0*/  UISETP.GE.U32.AND UP0, UPT, UR6, 0x4, UPT ;  /* 0x000000040600788c */ /* 0x000fe4000bf06070 */
[----:B------:R-:W-:-:S04]  /*05c0*/  ULOP3.LUT UR5, UR18, 0x3, URZ, 0xc0, !UPT ;  /* 0x0000000312057892 */ /* 0x000fc8000f8ec0ff */
[----:B------:R-:W-:-:S03]  /*05d0*/  UISETP.NE.AND UP1, UPT, UR5, URZ, UPT ;  /* 0x000000ff0500728c */ /* 0x000fc6000bf25270 */
[----:B------:R-:W-:Y:S08]  /*05e0*/  BRA.U !UP0, `(.L_x_3) ;  /* 0x00000001087c7547 */ /* 0x000ff0000b800000 */
[----:B------:R-:W1:Y:S01]  /*05f0*/  LDC.64 R10, c[0x0][0x380] ;  /* 0x0000e000ff0a7b82 */ /* 0x000e620000000a00 */
[----:B------:R-:W2:Y:S01]  /*0600*/  LDCU.64 UR6, c[0x0][0x380] ;  /* 0x00007000ff0677ac */ /* 0x000ea20008000a00 */
[----:B------:R-:W-:Y:S01]  /*0610*/  IMAD.U32 R5, RZ, RZ, UR4 ;  /* 0x00000004ff057e24 */ /* 0x000fe2000f8e00ff */
[C---:B------:R-:W-:Y:S01]  /*0620*/  IADD3 R3, PT, PT, R21.reuse, UR4, RZ ;  /* 0x0000000415037c10 */ /* 0x040fe2000fffe0ff */
[----:B------:R-:W-:Y:S01]  /*0630*/  IMAD.U32 R23, RZ, RZ, UR18 ;  /* 0x00000012ff177e24 */ /* 0x000fe2000f8e00ff */
[----:B------:R-:W-:Y:S01]  /*0640*/  IADD3 R2, P0, PT, R21, UR4, RZ ;  /* 0x0000000415027c10 */ /* 0x000fe2000ff1e0ff */
[----:B------:R-:W-:Y:S02]  /*0650*/  IMAD R5, R5, UR18, R0 ;  /* 0x0000001205057c24 */ /* 0x000fe4000f8e0200 */
[----:B------:R-:W3:Y:S01]  /*0660*/  LDC.64 R18, c[0x0][0x388] ;  /* 0x0000e200ff127b82 */ /* 0x000ee20000000a00 */
[----:B------:R-:W-:Y:S01]  /*0670*/  MOV R25, UR18 ;  /* 0x0000001200197c02 */ /* 0x000fe20008000f00 */
[----:B-1----:R-:W-:Y:S01]  /*0680*/  IMAD.WIDE.U32 R10, R3, 0x8, R10 ;  /* 0x00000008030a7825 */ /* 0x002fe200078e000a */
[----:B------:R-:W-:-:S02]  /*0690*/  IADD3.X R3, PT, PT, RZ, RZ, RZ, P0, !PT ;  /* 0x000000ffff037210 */ /* 0x000fc400007fe4ff */
[----:B--2---:R-:W-:-:S03]  /*06a0*/  LEA R16, P0, R2, UR6, 0x3 ;  /* 0x0000000602107c11 */ /* 0x004fc6000f8018ff */
[----:B0-----:R-:W2:Y:S01]  /*06b0*/  LDG.E.64 R10, desc[UR16][R10.64] ;  /* 0x000000100a0a7981 */ /* 0x001ea2000c1e1b00 */
[----:B---3--:R-:W-:Y:S01]  /*06c0*/  IMAD.WIDE R18, R5, 0x8, R18 ;  /* 0x0000000805127825 */ /* 0x008fe200078e0212 */
[----:B------:R-:W-:-:S04]  /*06d0*/  LEA.HI.X R17, R2, UR7, R3, 0x3, P0 ;  /* 0x0000000702117c11 */ /* 0x000fc800080f1c03 */
[----:B------:R-:W2:Y:S01]  /*06e0*/  LDG.E.64 R14, desc[UR16][R18.64] ;  /* 0x00000010120e7981 */ /* 0x000ea2000c1e1b00 */
[----:B------:R-:W-:-:S03]  /*06f0*/  IMAD.WIDE R22, R23, 0x8, R18 ;  /* 0x0000000817167825 */ /* 0x000fc600078e0212 */
[----:B------:R-:W3:Y:S04]  /*0700*/  LDG.E.64 R6, desc[UR16][R16.64+0x8] ;  /* 0x0000081010067981 */ /* 0x000ee8000c1e1b00 */
[----:B------:R-:W3:Y:S01]  /*0710*/  LDG.E.64 R8, desc[UR16][R22.64] ;  /* 0x0000001016087981 */ /* 0x000ee2000c1e1b00 */
[----:B------:R-:W-:Y:S01]  /*0720*/  IMAD.WIDE R24, R25, 0x8, R22 ;  /* 0x0000000819187825 */ /* 0x000fe200078e0216 */
[----:B------:R-:W-:Y:S02]  /*0730*/  MOV R27, UR18 ;  /* 0x00000012001b7c02 */ /* 0x000fe40008000f00 */
[----:B------:R-:W4:Y:S04]  /*0740*/  LDG.E.64 R2, desc[UR16][R16.64+0x10] ;  /* 0x0000101010027981 */ /* 0x000f28000c1e1b00 */
[----:B------:R-:W4:Y:S01]  /*0750*/  LDG.E.64 R4, desc[UR16][R24.64] ;  /* 0x0000001018047981 */ /* 0x000f22000c1e1b00 */
[----:B------:R-:W-:-:S03]  /*0760*/  IMAD.WIDE R26, R27, 0x8, R24 ;  /* 0x000000081b1a7825 */ /* 0x000fc600078e0218 */
[----:B------:R-:W5:Y:S04]  /*0770*/  LDG.E.64 R18, desc[UR16][R16.64+0x18] ;  /* 0x0000181010127981 */ /* 0x000f68000c1e1b00 */
[----:B------:R-:W5:Y:S01]  /*0780*/  LDG.E.64 R26, desc[UR16][R26.64] ;  /* 0x000000101a1a7981 */ /* 0x000f62000c1e1b00 */
[----:B------:R-:W-:Y:S01]  /*0790*/  UIADD3 UR4, UPT, UPT, UR4, 0x4, URZ ;  /* 0x0000000404047890 */ /* 0x000fe2000fffe0ff */
[----:B--2---:R-:W-:-:S08]  /*07a0*/  DFMA R10, R10, R14, R12 ;  /* 0x0000000e0a0a722b */ /* 0x004fd0000000000c */
[----:B---3--:R-:W-:-:S08]  /*07b0*/  DFMA R6, R6, R8, R10 ;  /* 0x000000080606722b */ /* 0x008fd0000000000a */
[----:B----4-:R-:W-:-:S08]  /*07c0*/  DFMA R2, R2, R4, R6 ;  /* 0x000000040202722b */ /* 0x010fd00000000006 */
[----:B-----5:R-:W-:-:S11]  /*07d0*/  DFMA R12, R18, R26, R2 ;  /* 0x0000001a120c722b */ /* 0x020fd60000000002 */
.L_x_3:
[----:B------:R-:W-:Y:S05]  /*07e0*/  BRA.U !UP1, `(.L_x_2) ;  /* 0x0000000109a87547 */ /* 0x000fea000b800000 */
[----:B------:R-:W-:Y:S01]  /*07f0*/  UISETP.NE.AND UP0, UPT, UR5, 0x1, UPT ;  /* 0x000000010500788c */ /* 0x000fe2000bf05270 */
[----:B------:R-:W-:Y:S01]  /*0800*/  IMAD.U32 R9, RZ, RZ, UR4 ;  /* 0x00000004ff097e24 */ /* 0x000fe2000f8e00ff */
[----:B------:R-:W-:Y:S02]  /*0810*/  ULOP3.LUT UR5, UR18, 0x1, URZ, 0xc0, !UPT ;  /* 0x0000000112057892 */ /* 0x000fe4000f8ec0ff */
[----:B------:R-:W-:Y:S02]  /*0820*/  MOV R11, UR18 ;  /* 0x00000012000b7c02 */ /* 0x000fe40008000f00 */
[----:B------:R-:W-:Y:S01]  /*0830*/  PLOP3.LUT P1, PT, PT, PT, UP0, 0x80, 0x8 ;  /* 0x000000000008781c */ /* 0x000fe20003f2f008 */
[----:B------:R-:W-:-:S04]  /*0840*/  UISETP.NE.U32.AND UP1, UPT, UR5, 0x1, UPT ;  /* 0x000000010500788c */ /* 0x000fc8000bf25070 */
[----:B------:R-:W1:Y:S02]  /*0850*/  @UP0 LDCU.128 UR8, c[0x0][0x380] ;  /* 0x00007000ff0807ac */ /* 0x000e640008000c00 */
[----:B------:R-:W-:Y:S01]  /*0860*/  PLOP3.LUT P0, PT, PT, PT, UP1, 0x80, 0x8 ;  /* 0x000000000008781c */ /* 0x000fe20003f0f018 */
[----:B------:R-:W2:Y:S05]  /*0870*/  @UP0 LDCU.64 UR6, c[0x0][0x380] ;  /* 0x00007000ff0607ac */ /* 0x000eaa0008000a00 */
[C---:B------:R-:W-:Y:S01]  /*0880*/  @P1 IADD3 R7, PT, PT, R21.reuse, UR4, RZ ;  /* 0x0000000415071c10 */ /* 0x040fe2000fffe0ff */
[----:B------:R-:W3:Y:S01]  /*0890*/  @!UP1 LDCU.128 UR12, c[0x0][0x380] ;  /* 0x00007000ff0c97ac */ /* 0x000ee20008000c00 */
[----:B------:R-:W-:Y:S01]  /*08a0*/  @P1 IADD3 R6, P2, PT, R21, UR4, RZ ;  /* 0x0000000415061c10 */ /* 0x000fe2000ff5e0ff */
[----:B------:R-:W-:Y:S01]  /*08b0*/  @P1 IMAD R9, R9, UR18, R0 ;  /* 0x0000001209091c24 */ /* 0x000fe2000f8e0200 */
[----:B------:R-:W-:Y:S01]  /*08c0*/  @UP0 UIADD3 UR4, UPT, UPT, UR4, 0x2, URZ ;  /* 0x0000000204040890 */ /* 0x000fe2000fffe0ff */
[----:B-1----:R-:W-:Y:S01]  /*08d0*/  MOV R2, UR8 ;  /* 0x0000000800027c02 */ /* 0x002fe20008000f00 */
[----:B------:R-:W-:Y:S01]  /*08e0*/  IMAD.U32 R3, RZ, RZ, UR9 ;  /* 0x00000009ff037e24 */ /* 0x000fe2000f8e00ff */
[----:B------:R-:W-:-:S02]  /*08f0*/  MOV R4, UR10 ;  /* 0x0000000a00047c02 */ /* 0x000fc40008000f00 */
[----:B------:R-:W-:Y:S01]  /*0900*/  MOV R5, UR11 ;  /* 0x0000000b00057c02 */ /* 0x000fe20008000f00 */
[----:B------:R-:W-:-:S04]  /*0910*/  @P1 IMAD.WIDE.U32 R2, R7, 0x8, R2 ;  /* 0x0000000807021825 */ /* 0x000fc800078e0002 */
[----:B------:R-:W-:Y:S01]  /*0920*/  @P1 IMAD.WIDE R4, R9, 0x8, R4 ;  /* 0x0000000809041825 */ /* 0x000fe200078e0204 */
[----:B------:R-:W-:Y:S01]  /*0930*/  MOV R19, UR4 ;  /* 0x0000000400137c02 */ /* 0x000fe20008000f00 */
[----:B0-----:R-:W4:Y:S02]  /*0940*/  @P1 LDG.E.64 R2, desc[UR16][R2.64] ;  /* 0x0000001002021981 */ /* 0x001f24000c1e1b00 */
[----:B------:R-:W-:Y:S01]  /*0950*/  @P1 IMAD.X R7, RZ, RZ, RZ, P2 ;  /* 0x000000ffff071224 */ /* 0x000fe200010e06ff */
[----:B--2---:R-:W-:-:S04]  /*0960*/  @P1 LEA R8, P2, R6, UR6, 0x3 ;  /* 0x0000000606081c11 */ /* 0x004fc8000f8418ff */
[----:B------:R-:W-:Y:S01]  /*0970*/  @P1 LEA.HI.X R9, R6, UR7, R7, 0x3, P2 ;  /* 0x0000000706091c11 */ /* 0x000fe200090f1c07 */
[----:B------:R-:W-:Y:S02]  /*0980*/  @P1 IMAD.WIDE R6, R11, 0x8, R4 ;  /* 0x000000080b061825 */ /* 0x000fe400078e0204 */
[----:B------:R-:W4:Y:S01]  /*0990*/  @P1 LDG.E.64 R4, desc[UR16][R4.64] ;  /* 0x0000001004041981 */ /* 0x000f22000c1e1b00 */
[----:B---3--:R-:W-:Y:S01]  /*09a0*/  MOV R14, UR12 ;  /* 0x0000000c000e7c02 */ /* 0x008fe20008000f00 */
[----:B------:R-:W-:Y:S01]  /*09b0*/  IMAD.U32 R15, RZ, RZ, UR13 ;  /* 0x0000000dff0f7e24 */ /* 0x000fe2000f8e00ff */
[----:B------:R-:W-:Y:S01]  /*09c0*/  MOV R10, UR14 ;  /* 0x0000000e000a7c02 */ /* 0x000fe20008000f00 */
[----:B------:R-:W-:Y:S01]  /*09d0*/  IMAD.U32 R11, RZ, RZ, UR15 ;  /* 0x0000000fff0b7e24 */ /* 0x000fe2000f8e00ff */
[----:B------:R-:W-:Y:S01]  /*09e0*/  @!P0 IADD3 R17, PT, PT, R21, UR4, RZ ;  /* 0x0000000415118c10 */ /* 0x000fe2000fffe0ff */
[----:B------:R-:W-:Y:S01]  /*09f0*/  @!P0 IMAD R19, R19, UR18, R0 ;  /* 0x0000001213138c24 */ /* 0x000fe2000f8e0200 */
[----:B------:R-:W2:Y:S04]  /*0a00*/  @P1 LDG.E.64 R6, desc[UR16][R6.64] ;  /* 0x0000001006061981 */ /* 0x000ea8000c1e1b00 */
[----:B------:R-:W2:Y:S01]  /*0a10*/  @P1 LDG.E.64 R8, desc[UR16][R8.64+0x8] ;  /* 0x0000081008081981 */ /* 0x000ea2000c1e1b00 */
[----:B------:R-:W-:-:S04]  /*0a20*/  @!P0 IMAD.WIDE.U32 R14, R17, 0x8, R14 ;  /* 0x00000008110e8825 */ /* 0x000fc800078e000e */
[----:B------:R-:W-:Y:S02]  /*0a30*/  @!P0 IMAD.WIDE R10, R19, 0x8, R10 ;  /* 0x00000008130a8825 */ /* 0x000fe400078e020a */
[----:B------:R-:W3:Y:S04]  /*0a40*/  @!P0 LDG.E.64 R14, desc[UR16][R14.64] ;  /* 0x000000100e0e8981 */ /* 0x000ee8000c1e1b00 */
[----:B------:R-:W3:Y:S01]  /*0a50*/  @!P0 LDG.E.64 R10, desc[UR16][R10.64] ;  /* 0x000000100a0a8981 */ /* 0x000ee2000c1e1b00 */
[----:B----4-:R-:W-:-:S08]  /*0a60*/  @P1 DFMA R2, R2, R4, R12 ;  /* 0x000000040202122b */ /* 0x010fd0000000000c */
[----:B--2---:R-:W-:-:S08]  /*0a70*/  @P1 DFMA R12, R8, R6, R2 ;  /* 0x00000006080c122b */ /* 0x004fd00000000002 */
[----:B---3--:R-:W-:-:S11]  /*0a80*/  @!P0 DFMA R12, R14, R10, R12 ;  /* 0x0000000a0e0c822b */ /* 0x008fd6000000000c */
.L_x_2:
[----:B------:R-:W1:Y:S01]  /*0a90*/  LDC.64 R2, c[0x0][0x390] ;  /* 0x0000e400ff027b82 */ /* 0x000e620000000a00 */
[----:B------:R-:W-:-:S05]  /*0aa0*/  IADD3 R21, PT, PT, R0, R21, RZ ;  /* 0x0000001500157210 */ /* 0x000fca0007ffe0ff */
[----:B-1----:R-:W-:-:S05]  /*0ab0*/  IMAD.WIDE R2, R21, 0x8, R2 ;  /* 0x0000000815027825 */ /* 0x002fca00078e0202 */
[----:B0-----:R-:W-:Y:S01]  /*0ac0*/  STG.E.64 desc[UR16][R2.64], R12 ;  /* 0x0000000c02007986 */ /* 0x001fe2000c101b10 */
[----:B------:R-:W-:Y:S05]  /*0ad0*/  EXIT ;  /* 0x000000000000794d */ /* 0x000fea0003800000 */
.L_x_4:
[----:B------:R-:W-:-:S00]  /*0ae0*/  BRA `(.L_x_4) ;  /* 0xfffffffc00fc7947 */ /* 0x000fc0000383ffff */
[----:B------:R-:W-:-:S00]  /*0af0*/  NOP ;  /* 0x0000000000007918 */ /* 0x000fc00000000000 */
        /* <DEDUP_REMOVED lines=8> */
.L_x_5:


//--------------------- .nv.shared.reserved.0     --------------------------
	.section	.nv.shared.reserved.0,"aw",@nobits
	.weak		__nv_reservedSMEM_offset_0_alias
	.size		__nv_reservedSMEM_offset_0_alias, 0, 64
	.other		__nv_reservedSMEM_offset_0_alias,@"STO_CUDA_RESERVED_SHARED STV_DEFAULT"
__nv_reservedSMEM_offset_0_alias:
	.zero		0
	.zero		64


//--------------------- .nv.constant0._Z16matrixMultKernelPKdS0_Pdi --------------------------
	.section	.nv.constant0._Z16matrixMultKernelPKdS0_Pdi,"a",@progbits
	.sectionflags	@""
	.align	4
.nv.constant0._Z16matrixMultKernelPKdS0_Pdi:
	.zero		924


//--------------------- SYMBOLS --------------------------

	.type		.nv.reservedSmem.offset0,@object
	.size		.nv.reservedSmem.offset0,0x4
